//
// Generated by NVIDIA NVVM Compiler
//
// Compiler Build ID: CL-36424714
// Cuda compilation tools, release 13.0, V13.0.88
// Based on NVVM 20.0.0
//

.version 9.0
.target sm_100
.address_size 64

	// .globl	_Z27convolution_2D_basic_kernelPfS_iii
.const .align 4 .b8 F[36];

.visible .entry _Z27convolution_2D_basic_kernelPfS_iii(
	.param .u64 .ptr .align 1 _Z27convolution_2D_basic_kernelPfS_iii_param_0,
	.param .u64 .ptr .align 1 _Z27convolution_2D_basic_kernelPfS_iii_param_1,
	.param .u32 _Z27convolution_2D_basic_kernelPfS_iii_param_2,
	.param .u32 _Z27convolution_2D_basic_kernelPfS_iii_param_3,
	.param .u32 _Z27convolution_2D_basic_kernelPfS_iii_param_4
)
{
	.reg .pred 	%p<91>;
	.reg .b32 	%r<70>;
	.reg .b32 	%f<90>;
	.reg .b64 	%rd<52>;

	ld.param.u64 	%rd11, [_Z27convolution_2D_basic_kernelPfS_iii_param_0];
	ld.param.u64 	%rd10, [_Z27convolution_2D_basic_kernelPfS_iii_param_1];
	ld.param.u32 	%r30, [_Z27convolution_2D_basic_kernelPfS_iii_param_2];
	ld.param.u32 	%r31, [_Z27convolution_2D_basic_kernelPfS_iii_param_3];
	ld.param.u32 	%r33, [_Z27convolution_2D_basic_kernelPfS_iii_param_4];
	cvta.to.global.u64 	%rd1, %rd11;
	mov.u32 	%r34, %ntid.x;
	mov.u32 	%r35, %ctaid.x;
	mov.u32 	%r36, %tid.x;
	mad.lo.s32 	%r1, %r34, %r35, %r36;
	mov.u32 	%r37, %ntid.y;
	mov.u32 	%r38, %ctaid.y;
	mov.u32 	%r39, %tid.y;
	mad.lo.s32 	%r40, %r37, %r38, %r39;
	setp.ge.s32 	%p2, %r1, %r31;
	setp.ge.s32 	%p3, %r40, %r33;
	or.pred  	%p4, %p2, %p3;
	@%p4 bra 	$L__BB0_42;
	setp.lt.s32 	%p5, %r30, 0;
	mov.f32 	%f71, 0f00000000;
	@%p5 bra 	$L__BB0_41;
	shl.b32 	%r3, %r30, 1;
	sub.s32 	%r4, %r40, %r30;
	sub.s32 	%r5, %r1, %r30;
	max.s32 	%r6, %r3, 0;
	and.b32  	%r7, %r6, 2;
	and.b32  	%r8, %r6, 2147483640;
	neg.s32 	%r9, %r8;
	mov.f32 	%f71, 0f00000000;
	mov.b32 	%r62, 0;
	mov.u64 	%rd24, F;
	cvt.s64.s32 	%rd38, %r5;
$L__BB0_3:
	setp.lt.s32 	%p6, %r3, 7;
	add.s32 	%r43, %r62, %r4;
	setp.gt.s32 	%p7, %r43, -1;
	setp.lt.s32 	%p8, %r43, %r33;
	and.pred  	%p1, %p7, %p8;
	mul.lo.s32 	%r11, %r43, %r31;
	mov.b32 	%r68, 0;
	@%p6 bra 	$L__BB0_22;
	add.s32 	%r63, %r5, %r11;
	mul.wide.u32 	%rd12, %r62, 12;
	add.s64 	%rd14, %rd24, %rd12;
	add.s64 	%rd51, %rd14, 16;
	mov.b32 	%r65, 3;
	mov.u32 	%r64, %r5;
	mov.u32 	%r66, %r9;
$L__BB0_5:
	.pragma "nounroll";
	setp.gt.s32 	%p9, %r64, -1;
	setp.lt.s32 	%p10, %r64, %r31;
	and.pred  	%p11, %p9, %p10;
	and.pred  	%p12, %p1, %p11;
	not.pred 	%p13, %p12;
	@%p13 bra 	$L__BB0_7;
	mul.wide.s32 	%rd15, %r63, 4;
	add.s64 	%rd16, %rd1, %rd15;
	ld.global.f32 	%f39, [%rd16];
	ld.const.f32 	%f40, [%rd51+-16];
	fma.rn.f32 	%f71, %f39, %f40, %f71;
$L__BB0_7:
	add.s32 	%r45, %r64, 1;
	setp.gt.s32 	%p14, %r45, -1;
	setp.lt.s32 	%p15, %r45, %r31;
	and.pred  	%p16, %p14, %p15;
	and.pred  	%p17, %p1, %p16;
	cvt.s64.s32 	%rd17, %r5;
	add.s32 	%r46, %r65, -3;
	cvt.s64.s32 	%rd18, %r46;
	cvt.s64.s32 	%rd19, %r11;
	add.s64 	%rd20, %rd18, %rd17;
	add.s64 	%rd21, %rd20, %rd19;
	shl.b64 	%rd22, %rd21, 2;
	add.s64 	%rd4, %rd1, %rd22;
	not.pred 	%p18, %p17;
	@%p18 bra 	$L__BB0_9;
	ld.global.f32 	%f41, [%rd4+4];
	ld.const.f32 	%f42, [%rd51+-12];
	fma.rn.f32 	%f71, %f41, %f42, %f71;
$L__BB0_9:
	add.s32 	%r47, %r64, 2;
	setp.gt.s32 	%p19, %r47, -1;
	setp.lt.s32 	%p20, %r47, %r31;
	and.pred  	%p21, %p19, %p20;
	and.pred  	%p22, %p1, %p21;
	not.pred 	%p23, %p22;
	@%p23 bra 	$L__BB0_11;
	ld.global.f32 	%f43, [%rd4+8];
	ld.const.f32 	%f44, [%rd51+-8];
	fma.rn.f32 	%f71, %f43, %f44, %f71;
$L__BB0_11:
	add.s32 	%r48, %r64, 3;
	setp.gt.s32 	%p24, %r48, -1;
	setp.lt.s32 	%p25, %r48, %r31;
	and.pred  	%p26, %p24, %p25;
	and.pred  	%p27, %p1, %p26;
	not.pred 	%p28, %p27;
	@%p28 bra 	$L__BB0_13;
	ld.global.f32 	%f45, [%rd4+12];
	ld.const.f32 	%f46, [%rd51+-4];
	fma.rn.f32 	%f71, %f45, %f46, %f71;
$L__BB0_13:
	add.s32 	%r49, %r64, 4;
	setp.gt.s32 	%p29, %r49, -1;
	setp.lt.s32 	%p30, %r49, %r31;
	and.pred  	%p31, %p29, %p30;
	and.pred  	%p32, %p1, %p31;
	not.pred 	%p33, %p32;
	@%p33 bra 	$L__BB0_15;
	ld.global.f32 	%f47, [%rd4+16];
	ld.const.f32 	%f48, [%rd51];
	fma.rn.f32 	%f71, %f47, %f48, %f71;
$L__BB0_15:
	add.s32 	%r50, %r64, 5;
	setp.gt.s32 	%p34, %r50, -1;
	setp.lt.s32 	%p35, %r50, %r31;
	and.pred  	%p36, %p34, %p35;
	and.pred  	%p37, %p1, %p36;
	not.pred 	%p38, %p37;
	@%p38 bra 	$L__BB0_17;
	ld.global.f32 	%f49, [%rd4+20];
	ld.const.f32 	%f50, [%rd51+4];
	fma.rn.f32 	%f71, %f49, %f50, %f71;
$L__BB0_17:
	add.s32 	%r51, %r64, 6;
	setp.gt.s32 	%p39, %r51, -1;
	setp.lt.s32 	%p40, %r51, %r31;
	and.pred  	%p41, %p39, %p40;
	and.pred  	%p42, %p1, %p41;
	not.pred 	%p43, %p42;
	@%p43 bra 	$L__BB0_19;
	ld.global.f32 	%f51, [%rd4+24];
	ld.const.f32 	%f52, [%rd51+8];
	fma.rn.f32 	%f71, %f51, %f52, %f71;
$L__BB0_19:
	add.s32 	%r52, %r64, 7;
	setp.gt.s32 	%p44, %r52, -1;
	setp.lt.s32 	%p45, %r52, %r31;
	and.pred  	%p46, %p44, %p45;
	and.pred  	%p47, %p1, %p46;
	not.pred 	%p48, %p47;
	@%p48 bra 	$L__BB0_21;
	ld.global.f32 	%f53, [%rd4+28];
	ld.const.f32 	%f54, [%rd51+12];
	fma.rn.f32 	%f71, %f53, %f54, %f71;
$L__BB0_21:
	add.s32 	%r66, %r66, 8;
	add.s32 	%r65, %r65, 8;
	add.s32 	%r64, %r64, 8;
	add.s32 	%r63, %r63, 8;
	add.s64 	%rd51, %rd51, 32;
	setp.ne.s32 	%p49, %r66, 0;
	mov.u32 	%r68, %r8;
	@%p49 bra 	$L__BB0_5;
$L__BB0_22:
	mul.wide.u32 	%rd23, %r62, 12;
	add.s64 	%rd6, %rd24, %rd23;
	and.b32  	%r53, %r6, 6;
	setp.lt.u32 	%p50, %r53, 3;
	@%p50 bra 	$L__BB0_32;
	add.s32 	%r22, %r68, %r5;
	setp.gt.s32 	%p51, %r22, -1;
	setp.lt.s32 	%p52, %r22, %r31;
	and.pred  	%p53, %p51, %p52;
	and.pred  	%p55, %p1, %p53;
	mul.wide.u32 	%rd25, %r68, 4;
	add.s64 	%rd7, %rd6, %rd25;
	not.pred 	%p56, %p55;
	@%p56 bra 	$L__BB0_25;
	add.s32 	%r54, %r22, %r11;
	mul.wide.s32 	%rd26, %r54, 4;
	add.s64 	%rd27, %rd1, %rd26;
	ld.global.f32 	%f55, [%rd27];
	ld.const.f32 	%f56, [%rd7];
	fma.rn.f32 	%f71, %f55, %f56, %f71;
$L__BB0_25:
	add.s32 	%r55, %r22, 1;
	setp.gt.s32 	%p57, %r55, -1;
	setp.lt.s32 	%p58, %r55, %r31;
	and.pred  	%p59, %p57, %p58;
	and.pred  	%p60, %p1, %p59;
	cvt.u64.u32 	%rd29, %r68;
	cvt.s64.s32 	%rd30, %r11;
	add.s64 	%rd31, %rd29, %rd38;
	add.s64 	%rd32, %rd31, %rd30;
	shl.b64 	%rd33, %rd32, 2;
	add.s64 	%rd8, %rd1, %rd33;
	not.pred 	%p61, %p60;
	@%p61 bra 	$L__BB0_27;
	ld.global.f32 	%f57, [%rd8+4];
	ld.const.f32 	%f58, [%rd7+4];
	fma.rn.f32 	%f71, %f57, %f58, %f71;
$L__BB0_27:
	add.s32 	%r56, %r22, 2;
	setp.gt.s32 	%p62, %r56, -1;
	setp.lt.s32 	%p63, %r56, %r31;
	and.pred  	%p64, %p62, %p63;
	and.pred  	%p65, %p1, %p64;
	not.pred 	%p66, %p65;
	@%p66 bra 	$L__BB0_29;
	ld.global.f32 	%f59, [%rd8+8];
	ld.const.f32 	%f60, [%rd7+8];
	fma.rn.f32 	%f71, %f59, %f60, %f71;
$L__BB0_29:
	add.s32 	%r57, %r22, 3;
	setp.gt.s32 	%p67, %r57, -1;
	setp.lt.s32 	%p68, %r57, %r31;
	and.pred  	%p69, %p67, %p68;
	and.pred  	%p70, %p1, %p69;
	not.pred 	%p71, %p70;
	@%p71 bra 	$L__BB0_31;
	ld.global.f32 	%f61, [%rd8+12];
	ld.const.f32 	%f62, [%rd7+12];
	fma.rn.f32 	%f71, %f61, %f62, %f71;
$L__BB0_31:
	add.s32 	%r68, %r68, 4;
$L__BB0_32:
	setp.eq.s32 	%p72, %r7, 0;
	@%p72 bra 	$L__BB0_38;
	add.s32 	%r25, %r68, %r5;
	setp.gt.s32 	%p73, %r25, -1;
	setp.lt.s32 	%p74, %r25, %r31;
	and.pred  	%p75, %p73, %p74;
	and.pred  	%p77, %p1, %p75;
	mul.wide.u32 	%rd34, %r68, 4;
	add.s64 	%rd9, %rd6, %rd34;
	not.pred 	%p78, %p77;
	@%p78 bra 	$L__BB0_35;
	add.s32 	%r58, %r25, %r11;
	mul.wide.s32 	%rd35, %r58, 4;
	add.s64 	%rd36, %rd1, %rd35;
	ld.global.f32 	%f63, [%rd36];
	ld.const.f32 	%f64, [%rd9];
	fma.rn.f32 	%f71, %f63, %f64, %f71;
$L__BB0_35:
	add.s32 	%r59, %r25, 1;
	setp.gt.s32 	%p79, %r59, -1;
	setp.lt.s32 	%p80, %r59, %r31;
	and.pred  	%p81, %p79, %p80;
	and.pred  	%p82, %p1, %p81;
	not.pred 	%p83, %p82;
	@%p83 bra 	$L__BB0_37;
	cvt.s64.s32 	%rd37, %r11;
	cvt.s64.s32 	%rd39, %r68;
	add.s64 	%rd40, %rd39, %rd38;
	add.s64 	%rd41, %rd40, %rd37;
	shl.b64 	%rd42, %rd41, 2;
	add.s64 	%rd43, %rd1, %rd42;
	ld.global.f32 	%f65, [%rd43+4];
	ld.const.f32 	%f66, [%rd9+4];
	fma.rn.f32 	%f71, %f65, %f66, %f71;
$L__BB0_37:
	add.s32 	%r68, %r68, 2;
$L__BB0_38:
	add.s32 	%r28, %r68, %r5;
	setp.gt.s32 	%p84, %r28, -1;
	setp.lt.s32 	%p85, %r28, %r31;
	and.pred  	%p86, %p84, %p85;
	and.pred  	%p88, %p1, %p86;
	not.pred 	%p89, %p88;
	@%p89 bra 	$L__BB0_40;
	add.s32 	%r60, %r28, %r11;
	mul.wide.s32 	%rd44, %r60, 4;
	add.s64 	%rd45, %rd1, %rd44;
	ld.global.f32 	%f67, [%rd45];
	mul.wide.u32 	%rd46, %r68, 4;
	add.s64 	%rd47, %rd6, %rd46;
	ld.const.f32 	%f68, [%rd47];
	fma.rn.f32 	%f71, %f67, %f68, %f71;
$L__BB0_40:
	add.s32 	%r29, %r62, 1;
	setp.ne.s32 	%p90, %r62, %r6;
	mov.u32 	%r62, %r29;
	@%p90 bra 	$L__BB0_3;
$L__BB0_41:
	mad.lo.s32 	%r61, %r31, %r40, %r1;
	cvta.to.global.u64 	%rd48, %rd10;
	mul.wide.s32 	%rd49, %r61, 4;
	add.s64 	%rd50, %rd48, %rd49;
	st.global.f32 	[%rd50], %f71;
$L__BB0_42:
	ret;

}


// ===== COMPILED SASS (sm_100) =====

	.target	sm_100

	.elftype	@"ET_EXEC"


//--------------------- .note.nv.tkinfo           --------------------------
	.section	.note.nv.tkinfo,"",@"SHT_NOTE"
	.sectionflags	@"SHF_NOTE_NV_TKINFO"
	.tkinfo
        /*0018*/ 	.word	0x00000002
        /*0030*/ 	.string	""
        /*0030*/ 	.string	"ptxas"
        /*0030*/ 	.string	"Cuda compilation tools, release 13.0, V13.0.88"
        /*0030*/ 	.string	"Build cuda_13.0.r13.0/compiler.36424714_0"
        /*0030*/ 	.string	"-arch sm_100 -m 64 "



//--------------------- .note.nv.cuinfo           --------------------------
	.section	.note.nv.cuinfo,"",@"SHT_NOTE"
	.sectionflags	@"SHF_NOTE_NV_CUINFO"
        /*0018*/ 	.short	0x0002
        /*001a*/ 	.short	0x0064
        /*001c*/ 	.short	0x0082
	.zero		2


//--------------------- .nv.info                  --------------------------
	.section	.nv.info,"",@"SHT_CUDA_INFO"
	.align	4


	//----- nvinfo : EIATTR_REGCOUNT
	.align		4
        /*0000*/ 	.byte	0x04, 0x2f
        /*0002*/ 	.short	(.L_2 - .L_1)
	.align		4
.L_1:
        /*0004*/ 	.word	index@(_Z27convolution_2D_basic_kernelPfS_iii)
        /*0008*/ 	.word	0x0000001b


	//----- nvinfo : EIATTR_FRAME_SIZE
	.align		4
.L_2:
        /*000c*/ 	.byte	0x04, 0x11
        /*000e*/ 	.short	(.L_4 - .L_3)
	.align		4
.L_3:
        /*0010*/ 	.word	index@(_Z27convolution_2D_basic_kernelPfS_iii)
        /*0014*/ 	.word	0x00000000


	//----- nvinfo : EIATTR_MIN_STACK_SIZE
	.align		4
.L_4:
        /*0018*/ 	.byte	0x04, 0x12
        /*001a*/ 	.short	(.L_6 - .L_5)
	.align		4
.L_5:
        /*001c*/ 	.word	index@(_Z27convolution_2D_basic_kernelPfS_iii)
        /*0020*/ 	.word	0x00000000
.L_6:


//--------------------- .nv.compat                --------------------------
	.section	.nv.compat,"",@"SHT_CUDA_COMPAT_INFO"
	.align	4
        /*0000*/ 	.byte	0x02, 0x09, 0x00, 0x00, 0x02, 0x02, 0x01, 0x00, 0x02, 0x05, 0x05, 0x00, 0x03, 0x07, 0x01, 0x01
        /*0010*/ 	.byte	0x02, 0x03, 0x00, 0x00, 0x02, 0x06, 0x01, 0x00, 0x04, 0x0b, 0x08, 0x00, 0x09, 0x00, 0x00, 0x00
        /*0020*/ 	.byte	0x00, 0x00, 0x00, 0x00


//--------------------- .nv.info._Z27convolution_2D_basic_kernelPfS_iii --------------------------
	.section	.nv.info._Z27convolution_2D_basic_kernelPfS_iii,"",@"SHT_CUDA_INFO"
	.sectionflags	@""
	.align	4


	//----- nvinfo : EIATTR_CUDA_API_VERSION
	.align		4
        /*0000*/ 	.byte	0x04, 0x37
        /*0002*/ 	.short	(.L_8 - .L_7)
.L_7:
        /*0004*/ 	.word	0x00000082


	//----- nvinfo : EIATTR_KPARAM_INFO
	.align		4
.L_8:
        /*0008*/ 	.byte	0x04, 0x17
        /*000a*/ 	.short	(.L_10 - .L_9)
.L_9:
        /*000c*/ 	.word	0x00000000
        /*0010*/ 	.short	0x0004
        /*0012*/ 	.short	0x0018
        /*0014*/ 	.byte	0x00, 0xf0, 0x11, 0x00


	//----- nvinfo : EIATTR_KPARAM_INFO
	.align		4
.L_10:
        /*0018*/ 	.byte	0x04, 0x17
        /*001a*/ 	.short	(.L_12 - .L_11)
.L_11:
        /*001c*/ 	.word	0x00000000
        /*0020*/ 	.short	0x0003
        /*0022*/ 	.short	0x0014
        /*0024*/ 	.byte	0x00, 0xf0, 0x11, 0x00


	//----- nvinfo : EIATTR_KPARAM_INFO
	.align		4
.L_12:
        /*0028*/ 	.byte	0x04, 0x17
        /*002a*/ 	.short	(.L_14 - .L_13)
.L_13:
        /*002c*/ 	.word	0x00000000
        /*0030*/ 	.short	0x0002
        /*0032*/ 	.short	0x0010
        /*0034*/ 	.byte	0x00, 0xf0, 0x11, 0x00


	//----- nvinfo : EIATTR_KPARAM_INFO
	.align		4
.L_14:
        /*0038*/ 	.byte	0x04, 0x17
        /*003a*/ 	.short	(.L_16 - .L_15)
.L_15:
        /*003c*/ 	.word	0x00000000
        /*0040*/ 	.short	0x0001
        /*0042*/ 	.short	0x0008
        /*0044*/ 	.byte	0x00, 0xf5, 0x21, 0x00


	//----- nvinfo : EIATTR_KPARAM_INFO
	.align		4
.L_16:
        /*0048*/ 	.byte	0x04, 0x17
        /*004a*/ 	.short	(.L_18 - .L_17)
.L_17:
        /*004c*/ 	.word	0x00000000
        /*0050*/ 	.short	0x0000
        /*0052*/ 	.short	0x0000
        /*0054*/ 	.byte	0x00, 0xf5, 0x21, 0x00


	//----- nvinfo : EIATTR_SPARSE_MMA_MASK
	.align		4
.L_18:
        /*0058*/ 	.byte	0x03, 0x50
        /*005a*/ 	.short	0x0000


	//----- nvinfo : EIATTR_MAXREG_COUNT
	.align		4
        /*005c*/ 	.byte	0x03, 0x1b
        /*005e*/ 	.short	0x00ff


	//----- nvinfo : EIATTR_MERCURY_ISA_VERSION
	.align		4
        /*0060*/ 	.byte	0x03, 0x5f
        /*0062*/ 	.short	0x0101


	//----- nvinfo : EIATTR_VRC_CTA_INIT_COUNT
	.align		4
        /*0064*/ 	.byte	0x02, 0x4a
	.zero		1
	.zero		1


	//----- nvinfo : EIATTR_EXIT_INSTR_OFFSETS
	.align		4
        /*0068*/ 	.byte	0x04, 0x1c
        /*006a*/ 	.short	(.L_20 - .L_19)


	//   ....[0]....
.L_19:
        /*006c*/ 	.word	0x000000d0


	//   ....[1]....
        /*0070*/ 	.word	0x00000d50


	//----- nvinfo : EIATTR_CRS_STACK_SIZE
	.align		4
.L_20:
        /*0074*/ 	.byte	0x04, 0x1e
        /*0076*/ 	.short	(.L_22 - .L_21)
.L_21:
        /*0078*/ 	.word	0x00000000


	//----- nvinfo : EIATTR_CBANK_PARAM_SIZE
	.align		4
.L_22:
        /*007c*/ 	.byte	0x03, 0x19
        /*007e*/ 	.short	0x001c


	//----- nvinfo : EIATTR_PARAM_CBANK
	.align		4
        /*0080*/ 	.byte	0x04, 0x0a
        /*0082*/ 	.short	(.L_24 - .L_23)
	.align		4
.L_23:
        /*0084*/ 	.word	index@(.nv.constant0._Z27convolution_2D_basic_kernelPfS_iii)
        /*0088*/ 	.short	0x0380
        /*008a*/ 	.short	0x001c


	//----- nvinfo : EIATTR_SW_WAR
	.align		4
.L_24:
        /*008c*/ 	.byte	0x04, 0x36
        /*008e*/ 	.short	(.L_26 - .L_25)
.L_25:
        /*0090*/ 	.word	0x00000008
.L_26:


//--------------------- .nv.callgraph             --------------------------
	.section	.nv.callgraph,"",@"SHT_CUDA_CALLGRAPH"
	.align	4
	.sectionentsize	8
	.align		4
        /*0000*/ 	.word	0x00000000
	.align		4
        /*0004*/ 	.word	0xffffffff
	.align		4
        /*0008*/ 	.word	0x00000000
	.align		4
        /*000c*/ 	.word	0xfffffffe
	.align		4
        /*0010*/ 	.word	0x00000000
	.align		4
        /*0014*/ 	.word	0xfffffffd
	.align		4
        /*0018*/ 	.word	0x00000000
	.align		4
        /*001c*/ 	.word	0xfffffffc


//--------------------- .nv.constant3             --------------------------
	.section	.nv.constant3,"a",@progbits
	.align	4
.nv.constant3:
	.type		F,@object
	.size		F,(.L_0 - F)
F:
	.zero		36
.L_0:


//--------------------- .text._Z27convolution_2D_basic_kernelPfS_iii --------------------------
	.section	.text._Z27convolution_2D_basic_kernelPfS_iii,"ax",@progbits
	.align	128
        .global         _Z27convolution_2D_basic_kernelPfS_iii
        .type           _Z27convolution_2D_basic_kernelPfS_iii,@function
        .size           _Z27convolution_2D_basic_kernelPfS_iii,(.L_x_9 - _Z27convolution_2D_basic_kernelPfS_iii)
        .other          _Z27convolution_2D_basic_kernelPfS_iii,@"STO_CUDA_ENTRY STV_DEFAULT"
_Z27convolution_2D_basic_kernelPfS_iii:
.text._Z27convolution_2D_basic_kernelPfS_iii:
[----:B------:R-:W-:Y:S01]  /*0000*/  LDC R1, c[0x0][0x37c] ;  /* 0x0000df00ff017b82 */ /* 0x000fe20000000800 */
[----:B------:R-:W0:Y:S01]  /*0010*/  S2R R0, SR_CTAID.Y ;  /* 0x0000000000007919 */ /* 0x000e220000002600 */
[----:B------:R-:W1:Y:S01]  /*0020*/  LDCU UR4, c[0x0][0x360] ;  /* 0x00006c00ff0477ac */ /* 0x000e620008000800 */
[----:B------:R-:W0:Y:S01]  /*0030*/  S2R R5, SR_TID.Y ;  /* 0x0000000000057919 */ /* 0x000e220000002200 */
[----:B------:R-:W0:Y:S01]  /*0040*/  LDCU UR5, c[0x0][0x364] ;  /* 0x00006c80ff0577ac */ /* 0x000e220008000800 */
[----:B------:R-:W1:Y:S01]  /*0050*/  S2R R3, SR_CTAID.X ;  /* 0x0000000000037919 */ /* 0x000e620000002500 */
[----:B------:R-:W2:Y:S01]  /*0060*/  LDCU UR7, c[0x0][0x398] ;  /* 0x00007300ff0777ac */ /* 0x000ea20008000800 */
[----:B------:R-:W1:Y:S01]  /*0070*/  S2R R2, SR_TID.X ;  /* 0x0000000000027919 */ /* 0x000e620000002100 */
[----:B------:R-:W3:Y:S01]  /*0080*/  LDCU UR6, c[0x0][0x394] ;  /* 0x00007280ff0677ac */ /* 0x000ee20008000800 */
[----:B0-----:R-:W-:-:S05]  /*0090*/  IMAD R0, R0, UR5, R5 ;  /* 0x0000000500007c24 */ /* 0x001fca000f8e0205 */
[----:B--2---:R-:W-:Y:S01]  /*00a0*/  ISETP.GE.AND P0, PT, R0, UR7, PT ;  /* 0x0000000700007c0c */ /* 0x004fe2000bf06270 */
[----:B-1----:R-:W-:-:S05]  /*00b0*/  IMAD R3, R3, UR4, R2 ;  /* 0x0000000403037c24 */ /* 0x002fca000f8e0202 */
[----:B---3--:R-:W-:-:S13]  /*00c0*/  ISETP.GE.OR P0, PT, R3, UR6, P0 ;  /* 0x0000000603007c0c */ /* 0x008fda0008706670 */
[----:B------:R-:W-:Y:S05]  /*00d0*/  @P0 EXIT ;  /* 0x000000000000094d */ /* 0x000fea0003800000 */
[----:B------:R-:W0:Y:S01]  /*00e0*/  LDCU UR4, c[0x0][0x390] ;  /* 0x00007200ff0477ac */ /* 0x000e220008000800 */
[----:B------:R-:W-:Y:S01]  /*00f0*/  IMAD.MOV.U32 R5, RZ, RZ, RZ ;  /* 0x000000ffff057224 */ /* 0x000fe200078e00ff */
[----:B------:R-:W1:Y:S01]  /*0100*/  LDCU.64 UR14, c[0x0][0x358] ;  /* 0x00006b00ff0e77ac */ /* 0x000e620008000a00 */
[----:B0-----:R-:W-:-:S09]  /*0110*/  UISETP.GE.AND UP0, UPT, UR4, URZ, UPT ;  /* 0x000000ff0400728c */ /* 0x001fd2000bf06270 */
[----:B-1----:R-:W-:Y:S05]  /*0120*/  BRA.U !UP0, `(.L_x_0) ;  /* 0x0000000908f87547 */ /* 0x002fea000b800000 */
[----:B------:R-:W-:Y:S02]  /*0130*/  USHF.L.U32 UR8, UR4, 0x1, URZ ;  /* 0x0000000104087899 */ /* 0x000fe400080006ff */
[----:B------:R-:W-:Y:S02]  /*0140*/  VIADD R4, R3, -UR4 ;  /* 0x8000000403047c36 */ /* 0x000fe40008000000 */
[----:B------:R-:W-:Y:S01]  /*0150*/  IMAD.MOV.U32 R5, RZ, RZ, RZ ;  /* 0x000000ffff057224 */ /* 0x000fe200078e00ff */
[----:B------:R-:W-:Y:S01]  /*0160*/  UISETP.LT.AND UP0, UPT, URZ, UR8, UPT ;  /* 0x00000008ff00728c */ /* 0x000fe2000bf01270 */
[----:B------:R-:W-:Y:S01]  /*0170*/  VIADD R14, R0, -UR4 ;  /* 0x80000004000e7c36 */ /* 0x000fe20008000000 */
[----:B------:R-:W-:Y:S01]  /*0180*/  SHF.R.S32.HI R2, RZ, 0x1f, R4 ;  /* 0x0000001fff027819 */ /* 0x000fe20000011404 */
[----:B------:R-:W-:Y:S01]  /*0190*/  UMOV UR4, URZ ;  /* 0x000000ff00047c82 */ /* 0x000fe20008000000 */
[----:B------:R-:W-:-:S04]  /*01a0*/  USEL UR9, URZ, UR8, !UP0 ;  /* 0x00000008ff097287 */ /* 0x000fc8000c000000 */
[----:B------:R-:W-:-:S04]  /*01b0*/  ULOP3.LUT UR10, UR9, 0x7ffffff8, URZ, 0xc0, !UPT ;  /* 0x7ffffff8090a7892 */ /* 0x000fc8000f8ec0ff */
[----:B------:R-:W-:-:S12]  /*01c0*/  UIADD3 UR7, UPT, UPT, -UR10, URZ, URZ ;  /* 0x000000ff0a077290 */ /* 0x000fd8000fffe1ff */
.L_x_7:
[----:B------:R-:W0:Y:S01]  /*01d0*/  LDCU UR5, c[0x0][0x398] ;  /* 0x00007300ff0577ac */ /* 0x000e220008000800 */
[----:B------:R-:W-:Y:S02]  /*01e0*/  VIADD R7, R14, UR4 ;  /* 0x000000040e077c36 */ /* 0x000fe40008000000 */
[----:B------:R-:W-:Y:S01]  /*01f0*/  IMAD.MOV.U32 R9, RZ, RZ, RZ ;  /* 0x000000ffff097224 */ /* 0x000fe200078e00ff */
[----:B------:R-:W1:Y:S01]  /*0200*/  LDCU UR6, c[0x0][0x394] ;  /* 0x00007280ff0677ac */ /* 0x000e620008000800 */
[----:B------:R-:W-:Y:S01]  /*0210*/  UISETP.GE.AND UP0, UPT, UR8, 0x7, UPT ;  /* 0x000000070800788c */ /* 0x000fe2000bf06270 */
[----:B0-----:R-:W-:-:S04]  /*0220*/  ISETP.GE.AND P0, PT, R7, UR5, PT ;  /* 0x0000000507007c0c */ /* 0x001fc8000bf06270 */
[C---:B------:R-:W-:Y:S01]  /*0230*/  ISETP.GT.AND P0, PT, R7.reuse, -0x1, !P0 ;  /* 0xffffffff0700780c */ /* 0x040fe20004704270 */
[----:B-1----:R-:W-:-:S03]  /*0240*/  IMAD R7, R7, UR6, RZ ;  /* 0x0000000607077c24 */ /* 0x002fc6000f8e02ff */
[----:B------:R-:W-:Y:S09]  /*0250*/  BRA.U !UP0, `(.L_x_1) ;  /* 0x0000000508487547 */ /* 0x000ff2000b800000 */
[----:B------:R-:W-:Y:S01]  /*0260*/  UMOV UR5, 0x10 ;  /* 0x0000001000057882 */ /* 0x000fe20000000000 */
[----:B------:R-:W-:Y:S01]  /*0270*/  IMAD.IADD R6, R4, 0x1, R7 ;  /* 0x0000000104067824 */ /* 0x000fe200078e0207 */
[----:B------:R-:W-:Y:S01]  /*0280*/  UIMAD UR5, UR4, 0xc, UR5 ;  /* 0x0000000c040578a4 */ /* 0x000fe2000f8e0205 */
[----:B------:R-:W-:Y:S01]  /*0290*/  IMAD.MOV.U32 R11, RZ, RZ, R4 ;  /* 0x000000ffff0b7224 */ /* 0x000fe200078e0004 */
[----:B------:R-:W0:Y:S04]  /*02a0*/  LDCU UR6, c[0x0][0x394] ;  /* 0x00007280ff0677ac */ /* 0x000e280008000800 */
[----:B------:R-:W-:Y:S01]  /*02b0*/  IMAD.U32 R10, RZ, RZ, UR5 ;  /* 0x00000005ff0a7e24 */ /* 0x000fe2000f8e00ff */
[----:B------:R-:W1:Y:S01]  /*02c0*/  LDCU.64 UR16, c[0x0][0x380] ;  /* 0x00007000ff1077ac */ /* 0x000e620008000a00 */
[----:B------:R-:W-:Y:S01]  /*02d0*/  UMOV UR11, 0x3 ;  /* 0x00000003000b7882 */ /* 0x000fe20000000000 */
[----:B------:R-:W-:-:S05]  /*02e0*/  UMOV UR5, UR7 ;  /* 0x0000000700057c82 */ /* 0x000fca0008000000 */
.L_x_2:
[C---:B0-----:R-:W-:Y:S01]  /*02f0*/  ISETP.GE.AND P3, PT, R11.reuse, UR6, PT ;  /* 0x000000060b007c0c */ /* 0x041fe2000bf66270 */
[C---:B------:R-:W-:Y:S01]  /*0300*/  VIADD R2, R11.reuse, 0x1 ;  /* 0x000000010b027836 */ /* 0x040fe20000000000 */
[----:B------:R-:W-:Y:S01]  /*0310*/  UIADD3 UR12, UPT, UPT, UR11, -0x3, URZ ;  /* 0xfffffffd0b0c7890 */ /* 0x000fe2000fffe0ff */
[----:B------:R-:W-:Y:S02]  /*0320*/  SHF.R.S32.HI R9, RZ, 0x1f, R7 ;  /* 0x0000001fff097819 */ /* 0x000fe40000011407 */
[----:B------:R-:W-:Y:S01]  /*0330*/  ISETP.GT.AND P3, PT, R11, -0x1, !P3 ;  /* 0xffffffff0b00780c */ /* 0x000fe20005f64270 */
[----:B------:R-:W-:Y:S01]  /*0340*/  USHF.R.S32.HI UR13, URZ, 0x1f, UR12 ;  /* 0x0000001fff0d7899 */ /* 0x000fe2000801140c */
[C---:B------:R-:W-:Y:S02]  /*0350*/  ISETP.GE.AND P2, PT, R2.reuse, UR6, PT ;  /* 0x0000000602007c0c */ /* 0x040fe4000bf46270 */
[----:B------:R-:W-:Y:S02]  /*0360*/  PLOP3.LUT P3, PT, P0, P3, PT, 0x80, 0x8 ;  /* 0x000000000008781c */ /* 0x000fe40000767070 */
[----:B------:R-:W-:-:S02]  /*0370*/  ISETP.GT.AND P2, PT, R2, -0x1, !P2 ;  /* 0xffffffff0200780c */ /* 0x000fc40005744270 */
[--C-:B------:R-:W-:Y:S02]  /*0380*/  SHF.R.S32.HI R2, RZ, 0x1f, R4.reuse ;  /* 0x0000001fff027819 */ /* 0x100fe40000011404 */
[----:B------:R-:W-:Y:S02]  /*0390*/  IADD3 R15, P1, P4, R7, UR12, R4 ;  /* 0x0000000c070f7c10 */ /* 0x000fe4000fc3e004 */
[----:B------:R-:W-:Y:S02]  /*03a0*/  PLOP3.LUT P2, PT, P0, P2, PT, 0x80, 0x8 ;  /* 0x000000000008781c */ /* 0x000fe40000745070 */
[----:B------:R-:W-:Y:S02]  /*03b0*/  IADD3.X R16, PT, PT, R9, UR13, R2, P1, P4 ;  /* 0x0000000d09107c10 */ /* 0x000fe40008fe8402 */
[C---:B-1----:R-:W-:Y:S01]  /*03c0*/  LEA R8, P1, R15.reuse, UR16, 0x2 ;  /* 0x000000100f087c11 */ /* 0x042fe2000f8210ff */
[----:B------:R-:W0:Y:S03]  /*03d0*/  @P3 LDC.64 R12, c[0x0][0x380] ;  /* 0x0000e000ff0c3b82 */ /* 0x000e260000000a00 */
[----:B------:R-:W-:-:S05]  /*03e0*/  LEA.HI.X R9, R15, UR17, R16, 0x2, P1 ;  /* 0x000000110f097c11 */ /* 0x000fca00088f1410 */
[----:B------:R-:W2:Y:S01]  /*03f0*/  @P2 LDG.E R16, desc[UR14][R8.64+0x4] ;  /* 0x0000040e08102981 */ /* 0x000ea2000c1e1900 */
[----:B0-----:R-:W-:-:S06]  /*0400*/  @P3 IMAD.WIDE R12, R6, 0x4, R12 ;  /* 0x00000004060c3825 */ /* 0x001fcc00078e020c */
[----:B------:R0:W3:Y:S01]  /*0410*/  @P3 LDG.E R12, desc[UR14][R12.64] ;  /* 0x0000000e0c0c3981 */ /* 0x0000e2000c1e1900 */
[----:B------:R-:W3:Y:S01]  /*0420*/  @P3 LDC R15, c[0x3][R10+-0x10] ;  /* 0x00fffc000a0f3b82 */ /* 0x000ee20000000800 */
[C---:B------:R-:W-:Y:S02]  /*0430*/  VIADD R18, R11.reuse, 0x2 ;  /* 0x000000020b127836 */ /* 0x040fe40000000000 */
[----:B------:R-:W-:-:S05]  /*0440*/  VIADD R19, R11, 0x3 ;  /* 0x000000030b137836 */ /* 0x000fca0000000000 */
[----:B------:R-:W2:Y:S01]  /*0450*/  @P2 LDC R17, c[0x3][R10+-0xc] ;  /* 0x00fffd000a112b82 */ /* 0x000ea20000000800 */
[C---:B------:R-:W-:Y:S01]  /*0460*/  ISETP.GE.AND P1, PT, R18.reuse, UR6, PT ;  /* 0x0000000612007c0c */ /* 0x040fe2000bf26270 */
[----:B------:R-:W-:Y:S01]  /*0470*/  VIADD R20, R11, 0x4 ;  /* 0x000000040b147836 */ /* 0x000fe20000000000 */
[----:B------:R-:W-:Y:S01]  /*0480*/  ISETP.GE.AND P6, PT, R19, UR6, PT ;  /* 0x0000000613007c0c */ /* 0x000fe2000bfc6270 */
[----:B0-----:R-:W-:Y:S01]  /*0490*/  VIADD R13, R11, 0x5 ;  /* 0x000000050b0d7836 */ /* 0x001fe20000000000 */
[----:B------:R-:W-:Y:S02]  /*04a0*/  ISETP.GT.AND P1, PT, R18, -0x1, !P1 ;  /* 0xffffffff1200780c */ /* 0x000fe40004f24270 */
[----:B------:R-:W-:Y:S02]  /*04b0*/  ISETP.GE.AND P5, PT, R20, UR6, PT ;  /* 0x0000000614007c0c */ /* 0x000fe4000bfa6270 */
[----:B------:R-:W-:Y:S02]  /*04c0*/  ISETP.GT.AND P6, PT, R19, -0x1, !P6 ;  /* 0xffffffff1300780c */ /* 0x000fe400077c4270 */
[----:B------:R-:W-:Y:S01]  /*04d0*/  PLOP3.LUT P1, PT, P0, P1, PT, 0x80, 0x8 ;  /* 0x000000000008781c */ /* 0x000fe20000723070 */
[----:B------:R-:W-:Y:S01]  /*04e0*/  VIADD R18, R11, 0x6 ;  /* 0x000000060b127836 */ /* 0x000fe20000000000 */
[----:B------:R-:W-:-:S02]  /*04f0*/  ISETP.GE.AND P4, PT, R13, UR6, PT ;  /* 0x000000060d007c0c */ /* 0x000fc4000bf86270 */
[----:B------:R-:W-:Y:S02]  /*0500*/  ISETP.GT.AND P5, PT, R20, -0x1, !P5 ;  /* 0xffffffff1400780c */ /* 0x000fe40006fa4270 */
[----:B------:R-:W-:Y:S01]  /*0510*/  ISETP.GT.AND P4, PT, R13, -0x1, !P4 ;  /* 0xffffffff0d00780c */ /* 0x000fe20006784270 */
[----:B------:R-:W-:Y:S01]  /*0520*/  VIADD R13, R11, 0x7 ;  /* 0x000000070b0d7836 */ /* 0x000fe20000000000 */
[----:B------:R-:W-:Y:S02]  /*0530*/  PLOP3.LUT P5, PT, P0, P5, PT, 0x80, 0x8 ;  /* 0x000000000008781c */ /* 0x000fe400007ab070 */
[----:B------:R-:W-:-:S13]  /*0540*/  PLOP3.LUT P4, PT, P0, P4, PT, 0x80, 0x8 ;  /* 0x000000000008781c */ /* 0x000fda0000789070 */
[----:B------:R-:W4:Y:S01]  /*0550*/  @P4 LDG.E R20, desc[UR14][R8.64+0x14] ;  /* 0x0000140e08144981 */ /* 0x000f22000c1e1900 */
[----:B---3--:R-:W-:Y:S01]  /*0560*/  @P3 FFMA R5, R12, R15, R5 ;  /* 0x0000000f0c053223 */ /* 0x008fe20000000005 */
[----:B------:R-:W-:Y:S02]  /*0570*/  PLOP3.LUT P3, PT, P0, P6, PT, 0x80, 0x8 ;  /* 0x000000000008781c */ /* 0x000fe4000076d070 */
[----:B------:R-:W3:Y:S01]  /*0580*/  @P1 LDG.E R12, desc[UR14][R8.64+0x8] ;  /* 0x0000080e080c1981 */ /* 0x000ee2000c1e1900 */
[----:B------:R-:W-:Y:S01]  /*0590*/  ISETP.GE.AND P6, PT, R18, UR6, PT ;  /* 0x0000000612007c0c */ /* 0x000fe2000bfc6270 */
[----:B--2---:R-:W-:Y:S01]  /*05a0*/  @P2 FFMA R5, R16, R17, R5 ;  /* 0x0000001110052223 */ /* 0x004fe20000000005 */
[C---:B------:R-:W-:Y:S02]  /*05b0*/  ISETP.GE.AND P2, PT, R13.reuse, UR6, PT ;  /* 0x000000060d007c0c */ /* 0x040fe4000bf46270 */
[----:B------:R-:W-:Y:S02]  /*05c0*/  ISETP.GT.AND P6, PT, R18, -0x1, !P6 ;  /* 0xffffffff1200780c */ /* 0x000fe400077c4270 */
[----:B------:R-:W-:Y:S01]  /*05d0*/  ISETP.GT.AND P2, PT, R13, -0x1, !P2 ;  /* 0xffffffff0d00780c */ /* 0x000fe20005744270 */
[----:B------:R-:W2:Y:S01]  /*05e0*/  @P5 LDG.E R18, desc[UR14][R8.64+0x10] ;  /* 0x0000100e08125981 */ /* 0x000ea2000c1e1900 */
[----:B------:R-:W-:-:S03]  /*05f0*/  PLOP3.LUT P6, PT, P0, P6, PT, 0x80, 0x8 ;  /* 0x000000000008781c */ /* 0x000fc600007cd070 */
[----:B------:R-:W5:Y:S01]  /*0600*/  @P3 LDG.E R16, desc[UR14][R8.64+0xc] ;  /* 0x00000c0e08103981 */ /* 0x000f62000c1e1900 */
[----:B------:R-:W-:-:S09]  /*0610*/  PLOP3.LUT P2, PT, P0, P2, PT, 0x80, 0x8 ;  /* 0x000000000008781c */ /* 0x000fd20000745070 */
[----:B------:R-:W4:Y:S04]  /*0620*/  @P6 LDG.E R22, desc[UR14][R8.64+0x18] ;  /* 0x0000180e08166981 */ /* 0x000f28000c1e1900 */
[----:B------:R-:W4:Y:S01]  /*0630*/  @P2 LDG.E R24, desc[UR14][R8.64+0x1c] ;  /* 0x00001c0e08182981 */ /* 0x000f22000c1e1900 */
[----:B------:R0:W3:Y:S08]  /*0640*/  @P1 LDC R13, c[0x3][R10+-0x8] ;  /* 0x00fffe000a0d1b82 */ /* 0x0000f00000000800 */
[----:B------:R0:W5:Y:S08]  /*0650*/  @P3 LDC R15, c[0x3][R10+-0x4] ;  /* 0x00ffff000a0f3b82 */ /* 0x0001700000000800 */
[----:B------:R0:W2:Y:S08]  /*0660*/  @P5 LDC R17, c[0x3][R10] ;  /* 0x00c000000a115b82 */ /* 0x0000b00000000800 */
[----:B------:R0:W4:Y:S08]  /*0670*/  @P4 LDC R19, c[0x3][R10+0x4] ;  /* 0x00c001000a134b82 */ /* 0x0001300000000800 */
[----:B------:R0:W1:Y:S08]  /*0680*/  @P6 LDC R21, c[0x3][R10+0x8] ;  /* 0x00c002000a156b82 */ /* 0x0000700000000800 */
[----:B------:R0:W1:Y:S01]  /*0690*/  @P2 LDC R23, c[0x3][R10+0xc] ;  /* 0x00c003000a172b82 */ /* 0x0000620000000800 */
[----:B------:R-:W-:-:S04]  /*06a0*/  UIADD3 UR5, UPT, UPT, UR5, 0x8, URZ ;  /* 0x0000000805057890 */ /* 0x000fc8000fffe0ff */
[----:B------:R-:W-:Y:S01]  /*06b0*/  UISETP.NE.AND UP0, UPT, UR5, URZ, UPT ;  /* 0x000000ff0500728c */ /* 0x000fe2000bf05270 */
[----:B------:R-:W-:Y:S02]  /*06c0*/  VIADD R11, R11, 0x8 ;  /* 0x000000080b0b7836 */ /* 0x000fe40000000000 */
[----:B0-----:R-:W-:Y:S02]  /*06d0*/  VIADD R10, R10, 0x20 ;  /* 0x000000200a0a7836 */ /* 0x001fe40000000000 */
[----:B------:R-:W-:Y:S01]  /*06e0*/  VIADD R6, R6, 0x8 ;  /* 0x0000000806067836 */ /* 0x000fe20000000000 */
[----:B------:R-:W-:Y:S01]  /*06f0*/  UIADD3 UR11, UPT, UPT, UR11, 0x8, URZ ;  /* 0x000000080b0b7890 */ /* 0x000fe2000fffe0ff */
[----:B---3--:R-:W-:-:S04]  /*0700*/  @P1 FFMA R5, R12, R13, R5 ;  /* 0x0000000d0c051223 */ /* 0x008fc80000000005 */
[----:B-----5:R-:W-:-:S04]  /*0710*/  @P3 FFMA R5, R16, R15, R5 ;  /* 0x0000000f10053223 */ /* 0x020fc80000000005 */
[----:B--2---:R-:W-:-:S04]  /*0720*/  @P5 FFMA R5, R18, R17, R5 ;  /* 0x0000001112055223 */ /* 0x004fc80000000005 */
[----:B----4-:R-:W-:-:S04]  /*0730*/  @P4 FFMA R5, R20, R19, R5 ;  /* 0x0000001314054223 */ /* 0x010fc80000000005 */
[----:B-1----:R-:W-:-:S04]  /*0740*/  @P6 FFMA R5, R22, R21, R5 ;  /* 0x0000001516056223 */ /* 0x002fc80000000005 */
[----:B------:R-:W-:Y:S01]  /*0750*/  @P2 FFMA R5, R24, R23, R5 ;  /* 0x0000001718052223 */ /* 0x000fe20000000005 */
[----:B------:R-:W-:Y:S06]  /*0760*/  BRA.U UP0, `(.L_x_2) ;  /* 0xfffffff900e07547 */ /* 0x000fec000b83ffff */
[----:B------:R-:W-:-:S07]  /*0770*/  IMAD.U32 R9, RZ, RZ, UR10 ;  /* 0x0000000aff097e24 */ /* 0x000fce000f8e00ff */
.L_x_1:
[----:B------:R-:W-:Y:S02]  /*0780*/  ULOP3.LUT UR5, UR9, 0x6, URZ, 0xc0, !UPT ;  /* 0x0000000609057892 */ /* 0x000fe4000f8ec0ff */
[----:B------:R-:W-:Y:S02]  /*0790*/  ULOP3.LUT UP1, URZ, UR9, 0x2, URZ, 0xc0, !UPT ;  /* 0x0000000209ff7892 */ /* 0x000fe4000f82c0ff */
[----:B------:R-:W-:Y:S02]  /*07a0*/  UISETP.GE.U32.AND UP0, UPT, UR5, 0x3, UPT ;  /* 0x000000030500788c */ /* 0x000fe4000bf06070 */
[----:B------:R-:W-:-:S07]  /*07b0*/  UIMAD UR5, UR4, 0xc, URZ ;  /* 0x0000000c040578a4 */ /* 0x000fce000f8e02ff */
[----:B------:R-:W-:Y:S05]  /*07c0*/  BRA.U !UP0, `(.L_x_3) ;  /* 0x00000001089c7547 */ /* 0x000fea000b800000 */
[----:B------:R-:W-:Y:S01]  /*07d0*/  IMAD.IADD R6, R4, 0x1, R9 ;  /* 0x0000000104067824 */ /* 0x000fe200078e0209 */
[----:B------:R-:W0:Y:S01]  /*07e0*/  LDCU.64 UR12, c[0x0][0x380] ;  /* 0x00007000ff0c77ac */ /* 0x000e220008000a00 */
[----:B------:R-:W-:Y:S02]  /*07f0*/  SHF.R.S32.HI R15, RZ, 0x1f, R7 ;  /* 0x0000001fff0f7819 */ /* 0x000fe40000011407 */
[C---:B------:R-:W-:Y:S01]  /*0800*/  VIADD R8, R6.reuse, 0x1 ;  /* 0x0000000106087836 */ /* 0x040fe20000000000 */
[C---:B------:R-:W-:Y:S01]  /*0810*/  ISETP.GE.AND P1, PT, R6.reuse, UR6, PT ;  /* 0x0000000606007c0c */ /* 0x040fe2000bf26270 */
[C---:B------:R-:W-:Y:S02]  /*0820*/  VIADD R12, R6.reuse, 0x2 ;  /* 0x00000002060c7836 */ /* 0x040fe40000000000 */
[C---:B------:R-:W-:Y:S01]  /*0830*/  VIADD R16, R6.reuse, 0x3 ;  /* 0x0000000306107836 */ /* 0x040fe20000000000 */
[----:B------:R-:W-:Y:S02]  /*0840*/  ISETP.GT.AND P1, PT, R6, -0x1, !P1 ;  /* 0xffffffff0600780c */ /* 0x000fe40004f24270 */
[----:B------:R-:W-:-:S02]  /*0850*/  ISETP.GE.AND P4, PT, R8, UR6, PT ;  /* 0x0000000608007c0c */ /* 0x000fc4000bf86270 */
[----:B------:R-:W-:Y:S02]  /*0860*/  PLOP3.LUT P1, PT, P0, P1, PT, 0x80, 0x8 ;  /* 0x000000000008781c */ /* 0x000fe40000723070 */
[----:B------:R-:W-:Y:S02]  /*0870*/  ISETP.GE.AND P2, PT, R12, UR6, PT ;  /* 0x000000060c007c0c */ /* 0x000fe4000bf46270 */
[----:B------:R-:W-:Y:S02]  /*0880*/  ISETP.GT.AND P4, PT, R8, -0x1, !P4 ;  /* 0xffffffff0800780c */ /* 0x000fe40006784270 */
[----:B------:R-:W-:Y:S02]  /*0890*/  ISETP.GT.AND P2, PT, R12, -0x1, !P2 ;  /* 0xffffffff0c00780c */ /* 0x000fe40005744270 */
[----:B------:R-:W-:Y:S02]  /*08a0*/  ISETP.GE.AND P3, PT, R16, UR6, PT ;  /* 0x0000000610007c0c */ /* 0x000fe4000bf66270 */
[----:B------:R-:W-:-:S02]  /*08b0*/  PLOP3.LUT P4, PT, P0, P4, PT, 0x80, 0x8 ;  /* 0x000000000008781c */ /* 0x000fc40000789070 */
[----:B------:R-:W-:Y:S01]  /*08c0*/  ISETP.GT.AND P3, PT, R16, -0x1, !P3 ;  /* 0xffffffff1000780c */ /* 0x000fe20005f64270 */
[----:B------:R-:W1:Y:S01]  /*08d0*/  @P1 LDC.64 R10, c[0x0][0x380] ;  /* 0x0000e000ff0a1b82 */ /* 0x000e620000000a00 */
[C---:B------:R-:W-:Y:S01]  /*08e0*/  @P1 IMAD.IADD R13, R7.reuse, 0x1, R6 ;  /* 0x00000001070d1824 */ /* 0x040fe200078e0206 */
[----:B------:R-:W-:Y:S02]  /*08f0*/  IADD3 R6, P5, P6, R7, R9, R4 ;  /* 0x0000000907067210 */ /* 0x000fe40007ebe004 */
[----:B------:R-:W-:Y:S02]  /*0900*/  PLOP3.LUT P2, PT, P0, P2, PT, 0x80, 0x8 ;  /* 0x000000000008781c */ /* 0x000fe40000745070 */
[----:B------:R-:W-:Y:S01]  /*0910*/  PLOP3.LUT P3, PT, P0, P3, PT, 0x80, 0x8 ;  /* 0x000000000008781c */ /* 0x000fe20000767070 */
[----:B-1----:R-:W-:Y:S01]  /*0920*/  @P1 IMAD.WIDE R12, R13, 0x4, R10 ;  /* 0x000000040d0c1825 */ /* 0x002fe200078e020a */
[----:B------:R-:W-:Y:S02]  /*0930*/  IADD3.X R11, PT, PT, R15, RZ, R2, P5, P6 ;  /* 0x000000ff0f0b7210 */ /* 0x000fe40002fec402 */
[----:B0-----:R-:W-:-:S03]  /*0940*/  LEA R10, P5, R6, UR12, 0x2 ;  /* 0x0000000c060a7c11 */ /* 0x001fc6000f8a10ff */
[----:B------:R-:W2:Y:S01]  /*0950*/  @P1 LDG.E R12, desc[UR14][R12.64] ;  /* 0x0000000e0c0c1981 */ /* 0x000ea2000c1e1900 */
[----:B------:R-:W-:-:S05]  /*0960*/  LEA.HI.X R11, R6, UR13, R11, 0x2, P5 ;  /* 0x0000000d060b7c11 */ /* 0x000fca000a8f140b */
[----:B------:R-:W3:Y:S04]  /*0970*/  @P4 LDG.E R16, desc[UR14][R10.64+0x4] ;  /* 0x0000040e0a104981 */ /* 0x000ee8000c1e1900 */
[----:B------:R-:W4:Y:S04]  /*0980*/  @P2 LDG.E R18, desc[UR14][R10.64+0x8] ;  /* 0x0000080e0a122981 */ /* 0x000f28000c1e1900 */
[----:B------:R-:W5:Y:S01]  /*0990*/  @P3 LDG.E R20, desc[UR14][R10.64+0xc] ;  /* 0x00000c0e0a143981 */ /* 0x000f62000c1e1900 */
[----:B------:R-:W-:-:S04]  /*09a0*/  LEA R6, R9, UR5, 0x2 ;  /* 0x0000000509067c11 */ /* 0x000fc8000f8e10ff */
[----:B------:R-:W2:Y:S08]  /*09b0*/  @P1 LDC R8, c[0x3][R6] ;  /* 0x00c0000006081b82 */ /* 0x000eb00000000800 */
[----:B------:R-:W3:Y:S08]  /*09c0*/  @P4 LDC R15, c[0x3][R6+0x4] ;  /* 0x00c00100060f4b82 */ /* 0x000ef00000000800 */
[----:B------:R-:W4:Y:S08]  /*09d0*/  @P2 LDC R17, c[0x3][R6+0x8] ;  /* 0x00c0020006112b82 */ /* 0x000f300000000800 */
[----:B------:R-:W5:Y:S01]  /*09e0*/  @P3 LDC R19, c[0x3][R6+0xc] ;  /* 0x00c0030006133b82 */ /* 0x000f620000000800 */
[----:B------:R-:W-:-:S02]  /*09f0*/  VIADD R9, R9, 0x4 ;  /* 0x0000000409097836 */ /* 0x000fc40000000000 */
[----:B--2---:R-:W-:-:S04]  /*0a00*/  @P1 FFMA R5, R12, R8, R5 ;  /* 0x000000080c051223 */ /* 0x004fc80000000005 */
[----:B---3--:R-:W-:-:S04]  /*0a10*/  @P4 FFMA R5, R16, R15, R5 ;  /* 0x0000000f10054223 */ /* 0x008fc80000000005 */
[----:B----4-:R-:W-:-:S04]  /*0a20*/  @P2 FFMA R5, R18, R17, R5 ;  /* 0x0000001112052223 */ /* 0x010fc80000000005 */
[----:B-----5:R-:W-:-:S07]  /*0a30*/  @P3 FFMA R5, R20, R19, R5 ;  /* 0x0000001314053223 */ /* 0x020fce0000000005 */
.L_x_3:
[----:B------:R-:W-:Y:S05]  /*0a40*/  BRA.U !UP1, `(.L_x_4) ;  /* 0x0000000109687547 */ /* 0x000fea000b800000 */
[----:B------:R-:W-:-:S04]  /*0a50*/  IMAD.IADD R6, R4, 0x1, R9 ;  /* 0x0000000104067824 */ /* 0x000fc800078e0209 */
[C---:B------:R-:W-:Y:S01]  /*0a60*/  VIADD R8, R6.reuse, 0x1 ;  /* 0x0000000106087836 */ /* 0x040fe20000000000 */
[----:B------:R-:W-:-:S04]  /*0a70*/  ISETP.GE.AND P1, PT, R6, UR6, PT ;  /* 0x0000000606007c0c */ /* 0x000fc8000bf26270 */
[----:B------:R-:W-:Y:S02]  /*0a80*/  ISETP.GE.AND P2, PT, R8, UR6, PT ;  /* 0x0000000608007c0c */ /* 0x000fe4000bf46270 */
[----:B------:R-:W-:Y:S02]  /*0a90*/  ISETP.GT.AND P1, PT, R6, -0x1, !P1 ;  /* 0xffffffff0600780c */ /* 0x000fe40004f24270 */
[----:B------:R-:W-:Y:S02]  /*0aa0*/  ISETP.GT.AND P2, PT, R8, -0x1, !P2 ;  /* 0xffffffff0800780c */ /* 0x000fe40005744270 */
[----:B------:R-:W-:Y:S02]  /*0ab0*/  PLOP3.LUT P1, PT, P0, P1, PT, 0x80, 0x8 ;  /* 0x000000000008781c */ /* 0x000fe40000723070 */
[----:B------:R-:W-:-:S11]  /*0ac0*/  PLOP3.LUT P2, PT, P0, P2, PT, 0x80, 0x8 ;  /* 0x000000000008781c */ /* 0x000fd60000745070 */
[----:B------:R-:W0:Y:S01]  /*0ad0*/  @P1 LDC.64 R12, c[0x0][0x380] ;  /* 0x0000e000ff0c1b82 */ /* 0x000e220000000a00 */
[C---:B------:R-:W-:Y:S01]  /*0ae0*/  @P1 IMAD.IADD R15, R7.reuse, 0x1, R6 ;  /* 0x00000001070f1824 */ /* 0x040fe200078e0206 */
[----:B------:R-:W-:Y:S02]  /*0af0*/  @P2 SHF.R.S32.HI R8, RZ, 0x1f, R7 ;  /* 0x0000001fff082819 */ /* 0x000fe40000011407 */
[----:B------:R-:W-:Y:S02]  /*0b00*/  @P2 SHF.R.S32.HI R17, RZ, 0x1f, R9 ;  /* 0x0000001fff112819 */ /* 0x000fe40000011409 */
[----:B------:R-:W-:Y:S02]  /*0b10*/  @P2 IADD3 R19, P3, P4, R7, R9, R4 ;  /* 0x0000000907132210 */ /* 0x000fe40007c7e004 */
[----:B------:R-:W1:Y:S02]  /*0b20*/  @P2 LDC.64 R10, c[0x0][0x380] ;  /* 0x0000e000ff0a2b82 */ /* 0x000e640000000a00 */
[----:B------:R-:W-:Y:S01]  /*0b30*/  @P2 IADD3.X R6, PT, PT, R8, R17, R2, P3, P4 ;  /* 0x0000001108062210 */ /* 0x000fe20001fe8402 */
[----:B0-----:R-:W-:-:S06]  /*0b40*/  @P1 IMAD.WIDE R12, R15, 0x4, R12 ;  /* 0x000000040f0c1825 */ /* 0x001fcc00078e020c */
[----:B------:R-:W2:Y:S01]  /*0b50*/  @P1 LDG.E R12, desc[UR14][R12.64] ;  /* 0x0000000e0c0c1981 */ /* 0x000ea2000c1e1900 */
[----:B-1----:R-:W-:-:S04]  /*0b60*/  @P2 LEA R10, P3, R19, R10, 0x2 ;  /* 0x0000000a130a2211 */ /* 0x002fc800078610ff */
[----:B------:R-:W-:-:S05]  /*0b70*/  @P2 LEA.HI.X R11, R19, R11, R6, 0x2, P3 ;  /* 0x0000000b130b2211 */ /* 0x000fca00018f1406 */
[----:B------:R-:W3:Y:S01]  /*0b80*/  @P2 LDG.E R10, desc[UR14][R10.64+0x4] ;  /* 0x0000040e0a0a2981 */ /* 0x000ee2000c1e1900 */
[----:B------:R-:W-:-:S04]  /*0b90*/  LEA R15, R9, UR5, 0x2 ;  /* 0x00000005090f7c11 */ /* 0x000fc8000f8e10ff */
[----:B------:R-:W2:Y:S08]  /*0ba0*/  @P1 LDC R6, c[0x3][R15] ;  /* 0x00c000000f061b82 */ /* 0x000eb00000000800 */
[----:B------:R-:W3:Y:S01]  /*0bb0*/  @P2 LDC R8, c[0x3][R15+0x4] ;  /* 0x00c001000f082b82 */ /* 0x000ee20000000800 */
[----:B------:R-:W-:Y:S02]  /*0bc0*/  VIADD R9, R9, 0x2 ;  /* 0x0000000209097836 */ /* 0x000fe40000000000 */
[----:B--2---:R-:W-:-:S04]  /*0bd0*/  @P1 FFMA R5, R12, R6, R5 ;  /* 0x000000060c051223 */ /* 0x004fc80000000005 */
[----:B---3--:R-:W-:-:S07]  /*0be0*/  @P2 FFMA R5, R10, R8, R5 ;  /* 0x000000080a052223 */ /* 0x008fce0000000005 */
.L_x_4:
[----:B------:R-:W-:Y:S01]  /*0bf0*/  IMAD.IADD R6, R4, 0x1, R9 ;  /* 0x0000000104067824 */ /* 0x000fe200078e0209 */
[----:B------:R-:W-:Y:S04]  /*0c00*/  BSSY.RECONVERGENT B0, `(.L_x_5) ;  /* 0x000000c000007945 */ /* 0x000fe80003800200 */
[----:B------:R-:W-:-:S04]  /*0c10*/  ISETP.GE.AND P1, PT, R6, UR6, PT ;  /* 0x0000000606007c0c */ /* 0x000fc8000bf26270 */
[----:B------:R-:W-:-:S04]  /*0c20*/  ISETP.GT.AND P1, PT, R6, -0x1, !P1 ;  /* 0xffffffff0600780c */ /* 0x000fc80004f24270 */
[----:B------:R-:W-:-:S13]  /*0c30*/  PLOP3.LUT P1, PT, P0, P1, PT, 0x80, 0x8 ;  /* 0x000000000008781c */ /* 0x000fda0000723070 */
[----:B------:R-:W-:Y:S05]  /*0c40*/  @!P1 BRA `(.L_x_6) ;  /* 0x00000000001c9947 */ /* 0x000fea0003800000 */
[----:B------:R-:W0:Y:S01]  /*0c50*/  LDC.64 R10, c[0x0][0x380] ;  /* 0x0000e000ff0a7b82 */ /* 0x000e220000000a00 */
[----:B------:R-:W-:-:S04]  /*0c60*/  IMAD.IADD R7, R7, 0x1, R6 ;  /* 0x0000000107077824 */ /* 0x000fc800078e0206 */
[----:B0-----:R-:W-:-:S06]  /*0c70*/  IMAD.WIDE R6, R7, 0x4, R10 ;  /* 0x0000000407067825 */ /* 0x001fcc00078e020a */
[----:B------:R-:W2:Y:S01]  /*0c80*/  LDG.E R6, desc[UR14][R6.64] ;  /* 0x0000000e06067981 */ /* 0x000ea2000c1e1900 */
[----:B------:R-:W-:-:S06]  /*0c90*/  LEA R9, R9, UR5, 0x2 ;  /* 0x0000000509097c11 */ /* 0x000fcc000f8e10ff */
[----:B------:R-:W2:Y:S02]  /*0ca0*/  LDC R9, c[0x3][R9] ;  /* 0x00c0000009097b82 */ /* 0x000ea40000000800 */
[----:B--2---:R-:W-:-:S07]  /*0cb0*/  FFMA R5, R6, R9, R5 ;  /* 0x0000000906057223 */ /* 0x004fce0000000005 */
.L_x_6:
[----:B------:R-:W-:Y:S05]  /*0cc0*/  BSYNC.RECONVERGENT B0 ;  /* 0x0000000000007941 */ /* 0x000fea0003800200 */
.L_x_5:
[----:B------:R-:W-:Y:S02]  /*0cd0*/  UISETP.NE.AND UP0, UPT, UR4, UR9, UPT ;  /* 0x000000090400728c */ /* 0x000fe4000bf05270 */
[----:B------:R-:W-:-:S07]  /*0ce0*/  UIADD3 UR5, UPT, UPT, UR4, 0x1, URZ ;  /* 0x0000000104057890 */ /* 0x000fce000fffe0ff */
[----:B------:R-:W-:Y:S01]  /*0cf0*/  UMOV UR4, UR5 ;  /* 0x0000000500047c82 */ /* 0x000fe20008000000 */
[----:B------:R-:W-:Y:S05]  /*0d00*/  BRA.U UP0, `(.L_x_7) ;  /* 0xfffffff500307547 */ /* 0x000fea000b83ffff */
.L_x_0:
[----:B------:R-:W0:Y:S01]  /*0d10*/  LDC.64 R6, c[0x0][0x388] ;  /* 0x0000e200ff067b82 */ /* 0x000e220000000a00 */
[----:B------:R-:W-:-:S04]  /*0d20*/  IMAD R3, R0, UR6, R3 ;  /* 0x0000000600037c24 */ /* 0x000fc8000f8e0203 */
[----:B0-----:R-:W-:-:S05]  /*0d30*/  IMAD.WIDE R2, R3, 0x4, R6 ;  /* 0x0000000403027825 */ /* 0x001fca00078e0206 */
[----:B------:R-:W-:Y:S01]  /*0d40*/  STG.E desc[UR14][R2.64], R5 ;  /* 0x0000000502007986 */ /* 0x000fe2000c10190e */
[----:B------:R-:W-:Y:S05]  /*0d50*/  EXIT ;  /* 0x000000000000794d */ /* 0x000fea0003800000 */
.L_x_8:
[----:B------:R-:W-:-:S00]  /*0d60*/  BRA `(.L_x_8) ;  /* 0xfffffffc00fc7947 */ /* 0x000fc0000383ffff */
[----:B------:R-:W-:-:S00]  /*0d70*/  NOP ;  /* 0x0000000000007918 */ /* 0x000fc00000000000 */
        /* <DEDUP_REMOVED lines=8> */
.L_x_9:


//--------------------- .nv.shared.reserved.0     --------------------------
	.section	.nv.shared.reserved.0,"aw",@nobits
	.weak		__nv_reservedSMEM_offset_0_alias
	.size		__nv_reservedSMEM_offset_0_alias, 0, 64
	.other		__nv_reservedSMEM_offset_0_alias,@"STO_CUDA_RESERVED_SHARED STV_DEFAULT"
__nv_reservedSMEM_offset_0_alias:
	.zero		0
	.zero		64


//--------------------- .nv.constant0._Z27convolution_2D_basic_kernelPfS_iii --------------------------
	.section	.nv.constant0._Z27convolution_2D_basic_kernelPfS_iii,"a",@progbits
	.sectionflags	@""
	.align	4
.nv.constant0._Z27convolution_2D_basic_kernelPfS_iii:
	.zero		924


//--------------------- SYMBOLS --------------------------

	.type		.nv.reservedSmem.offset0,@object
	.size		.nv.reservedSmem.offset0,0x4
